//
// Generated by NVIDIA NVVM Compiler
//
// Compiler Build ID: CL-36424714
// Cuda compilation tools, release 13.0, V13.0.88
// Based on NVVM 20.0.0
//

.version 9.0
.target sm_100
.address_size 64

	// .globl	_Z17vectorAddNostridePfS_S_i

.visible .entry _Z17vectorAddNostridePfS_S_i(
	.param .u64 .ptr .align 1 _Z17vectorAddNostridePfS_S_i_param_0,
	.param .u64 .ptr .align 1 _Z17vectorAddNostridePfS_S_i_param_1,
	.param .u64 .ptr .align 1 _Z17vectorAddNostridePfS_S_i_param_2,
	.param .u32 _Z17vectorAddNostridePfS_S_i_param_3
)
{
	.reg .pred 	%p<2>;
	.reg .b32 	%r<6>;
	.reg .b32 	%f<4>;
	.reg .b64 	%rd<11>;

	ld.param.u64 	%rd1, [_Z17vectorAddNostridePfS_S_i_param_0];
	ld.param.u64 	%rd2, [_Z17vectorAddNostridePfS_S_i_param_1];
	ld.param.u64 	%rd3, [_Z17vectorAddNostridePfS_S_i_param_2];
	ld.param.u32 	%r2, [_Z17vectorAddNostridePfS_S_i_param_3];
	mov.u32 	%r3, %ctaid.x;
	mov.u32 	%r4, %ntid.x;
	mov.u32 	%r5, %tid.x;
	mad.lo.s32 	%r1, %r3, %r4, %r5;
	setp.ge.s32 	%p1, %r1, %r2;
	@%p1 bra 	$L__BB0_2;
	cvta.to.global.u64 	%rd4, %rd1;
	cvta.to.global.u64 	%rd5, %rd2;
	cvta.to.global.u64 	%rd6, %rd3;
	mul.wide.s32 	%rd7, %r1, 4;
	add.s64 	%rd8, %rd4, %rd7;
	ld.global.f32 	%f1, [%rd8];
	add.s64 	%rd9, %rd5, %rd7;
	ld.global.f32 	%f2, [%rd9];
	add.f32 	%f3, %f1, %f2;
	add.s64 	%rd10, %rd6, %rd7;
	st.global.f32 	[%rd10], %f3;
$L__BB0_2:
	ret;

}
	// .globl	_Z15vectorAddstridePfS_S_i
.visible .entry _Z15vectorAddstridePfS_S_i(
	.param .u64 .ptr .align 1 _Z15vectorAddstridePfS_S_i_param_0,
	.param .u64 .ptr .align 1 _Z15vectorAddstridePfS_S_i_param_1,
	.param .u64 .ptr .align 1 _Z15vectorAddstridePfS_S_i_param_2,
	.param .u32 _Z15vectorAddstridePfS_S_i_param_3
)
{
	.reg .pred 	%p<7>;
	.reg .b32 	%r<31>;
	.reg .b32 	%f<16>;
	.reg .b64 	%rd<25>;

	ld.param.u64 	%rd4, [_Z15vectorAddstridePfS_S_i_param_0];
	ld.param.u64 	%rd5, [_Z15vectorAddstridePfS_S_i_param_1];
	ld.param.u64 	%rd6, [_Z15vectorAddstridePfS_S_i_param_2];
	ld.param.u32 	%r12, [_Z15vectorAddstridePfS_S_i_param_3];
	cvta.to.global.u64 	%rd1, %rd6;
	cvta.to.global.u64 	%rd2, %rd5;
	cvta.to.global.u64 	%rd3, %rd4;
	mov.u32 	%r13, %ctaid.x;
	mov.u32 	%r14, %ntid.x;
	mov.u32 	%r15, %tid.x;
	mad.lo.s32 	%r29, %r13, %r14, %r15;
	mov.u32 	%r16, %nctaid.x;
	mul.lo.s32 	%r2, %r14, %r16;
	setp.ge.s32 	%p1, %r29, %r12;
	@%p1 bra 	$L__BB1_7;
	add.s32 	%r17, %r29, %r2;
	max.s32 	%r18, %r12, %r17;
	setp.lt.s32 	%p2, %r17, %r12;
	selp.u32 	%r19, 1, 0, %p2;
	add.s32 	%r20, %r17, %r19;
	sub.s32 	%r21, %r18, %r20;
	div.u32 	%r22, %r21, %r2;
	add.s32 	%r3, %r22, %r19;
	and.b32  	%r23, %r3, 3;
	setp.eq.s32 	%p3, %r23, 3;
	@%p3 bra 	$L__BB1_4;
	add.s32 	%r24, %r3, 1;
	and.b32  	%r25, %r24, 3;
	neg.s32 	%r27, %r25;
$L__BB1_3:
	.pragma "nounroll";
	mul.wide.s32 	%rd7, %r29, 4;
	add.s64 	%rd8, %rd1, %rd7;
	add.s64 	%rd9, %rd2, %rd7;
	add.s64 	%rd10, %rd3, %rd7;
	ld.global.f32 	%f1, [%rd10];
	ld.global.f32 	%f2, [%rd9];
	add.f32 	%f3, %f1, %f2;
	st.global.f32 	[%rd8], %f3;
	add.s32 	%r29, %r29, %r2;
	add.s32 	%r27, %r27, 1;
	setp.ne.s32 	%p4, %r27, 0;
	@%p4 bra 	$L__BB1_3;
$L__BB1_4:
	setp.lt.u32 	%p5, %r3, 3;
	@%p5 bra 	$L__BB1_7;
	mul.wide.s32 	%rd15, %r2, 4;
	shl.b32 	%r26, %r2, 2;
$L__BB1_6:
	mul.wide.s32 	%rd11, %r29, 4;
	add.s64 	%rd12, %rd3, %rd11;
	ld.global.f32 	%f4, [%rd12];
	add.s64 	%rd13, %rd2, %rd11;
	ld.global.f32 	%f5, [%rd13];
	add.f32 	%f6, %f4, %f5;
	add.s64 	%rd14, %rd1, %rd11;
	st.global.f32 	[%rd14], %f6;
	add.s64 	%rd16, %rd12, %rd15;
	ld.global.f32 	%f7, [%rd16];
	add.s64 	%rd17, %rd13, %rd15;
	ld.global.f32 	%f8, [%rd17];
	add.f32 	%f9, %f7, %f8;
	add.s64 	%rd18, %rd14, %rd15;
	st.global.f32 	[%rd18], %f9;
	add.s64 	%rd19, %rd16, %rd15;
	ld.global.f32 	%f10, [%rd19];
	add.s64 	%rd20, %rd17, %rd15;
	ld.global.f32 	%f11, [%rd20];
	add.f32 	%f12, %f10, %f11;
	add.s64 	%rd21, %rd18, %rd15;
	st.global.f32 	[%rd21], %f12;
	add.s64 	%rd22, %rd19, %rd15;
	ld.global.f32 	%f13, [%rd22];
	add.s64 	%rd23, %rd20, %rd15;
	ld.global.f32 	%f14, [%rd23];
	add.f32 	%f15, %f13, %f14;
	add.s64 	%rd24, %rd21, %rd15;
	st.global.f32 	[%rd24], %f15;
	add.s32 	%r29, %r26, %r29;
	setp.lt.s32 	%p6, %r29, %r12;
	@%p6 bra 	$L__BB1_6;
$L__BB1_7:
	ret;

}


// ===== COMPILED SASS (sm_100) =====

	.target	sm_100

	.elftype	@"ET_EXEC"


//--------------------- .note.nv.tkinfo           --------------------------
	.section	.note.nv.tkinfo,"",@"SHT_NOTE"
	.sectionflags	@"SHF_NOTE_NV_TKINFO"
	.tkinfo
        /*0018*/ 	.word	0x00000002
        /*0030*/ 	.string	""
        /*0030*/ 	.string	"ptxas"
        /*0030*/ 	.string	"Cuda compilation tools, release 13.0, V13.0.88"
        /*0030*/ 	.string	"Build cuda_13.0.r13.0/compiler.36424714_0"
        /*0030*/ 	.string	"-arch sm_100 -m 64 "



//--------------------- .note.nv.cuinfo           --------------------------
	.section	.note.nv.cuinfo,"",@"SHT_NOTE"
	.sectionflags	@"SHF_NOTE_NV_CUINFO"
        /*0018*/ 	.short	0x0002
        /*001a*/ 	.short	0x0064
        /*001c*/ 	.short	0x0082
	.zero		2


//--------------------- .nv.info                  --------------------------
	.section	.nv.info,"",@"SHT_CUDA_INFO"
	.align	4


	//----- nvinfo : EIATTR_REGCOUNT
	.align		4
        /*0000*/ 	.byte	0x04, 0x2f
        /*0002*/ 	.short	(.L_1 - .L_0)
	.align		4
.L_0:
        /*0004*/ 	.word	index@(_Z17vectorAddNostridePfS_S_i)
        /*0008*/ 	.word	0x0000000c


	//----- nvinfo : EIATTR_FRAME_SIZE
	.align		4
.L_1:
        /*000c*/ 	.byte	0x04, 0x11
        /*000e*/ 	.short	(.L_3 - .L_2)
	.align		4
.L_2:
        /*0010*/ 	.word	index@(_Z17vectorAddNostridePfS_S_i)
        /*0014*/ 	.word	0x00000000


	//----- nvinfo : EIATTR_REGCOUNT
	.align		4
.L_3:
        /*0018*/ 	.byte	0x04, 0x2f
        /*001a*/ 	.short	(.L_5 - .L_4)
	.align		4
.L_4:
        /*001c*/ 	.word	index@(_Z15vectorAddstridePfS_S_i)
        /*0020*/ 	.word	0x0000001a


	//----- nvinfo : EIATTR_FRAME_SIZE
	.align		4
.L_5:
        /*0024*/ 	.byte	0x04, 0x11
        /*0026*/ 	.short	(.L_7 - .L_6)
	.align		4
.L_6:
        /*0028*/ 	.word	index@(_Z15vectorAddstridePfS_S_i)
        /*002c*/ 	.word	0x00000000


	//----- nvinfo : EIATTR_MIN_STACK_SIZE
	.align		4
.L_7:
        /*0030*/ 	.byte	0x04, 0x12
        /*0032*/ 	.short	(.L_9 - .L_8)
	.align		4
.L_8:
        /*0034*/ 	.word	index@(_Z15vectorAddstridePfS_S_i)
        /*0038*/ 	.word	0x00000000


	//----- nvinfo : EIATTR_MIN_STACK_SIZE
	.align		4
.L_9:
        /*003c*/ 	.byte	0x04, 0x12
        /*003e*/ 	.short	(.L_11 - .L_10)
	.align		4
.L_10:
        /*0040*/ 	.word	index@(_Z17vectorAddNostridePfS_S_i)
        /*0044*/ 	.word	0x00000000
.L_11:


//--------------------- .nv.compat                --------------------------
	.section	.nv.compat,"",@"SHT_CUDA_COMPAT_INFO"
	.align	4
        /*0000*/ 	.byte	0x02, 0x09, 0x00, 0x00, 0x02, 0x02, 0x01, 0x00, 0x02, 0x05, 0x05, 0x00, 0x03, 0x07, 0x01, 0x01
        /*0010*/ 	.byte	0x02, 0x03, 0x00, 0x00, 0x02, 0x06, 0x01, 0x00, 0x04, 0x0b, 0x08, 0x00, 0x09, 0x00, 0x00, 0x00
        /*0020*/ 	.byte	0x00, 0x00, 0x00, 0x00


//--------------------- .nv.info._Z15vectorAddstridePfS_S_i --------------------------
	.section	.nv.info._Z15vectorAddstridePfS_S_i,"",@"SHT_CUDA_INFO"
	.sectionflags	@""
	.align	4


	//----- nvinfo : EIATTR_CUDA_API_VERSION
	.align		4
        /*0000*/ 	.byte	0x04, 0x37
        /*0002*/ 	.short	(.L_13 - .L_12)
.L_12:
        /*0004*/ 	.word	0x00000082


	//----- nvinfo : EIATTR_KPARAM_INFO
	.align		4
.L_13:
        /*0008*/ 	.byte	0x04, 0x17
        /*000a*/ 	.short	(.L_15 - .L_14)
.L_14:
        /*000c*/ 	.word	0x00000000
        /*0010*/ 	.short	0x0003
        /*0012*/ 	.short	0x0018
        /*0014*/ 	.byte	0x00, 0xf0, 0x11, 0x00


	//----- nvinfo : EIATTR_KPARAM_INFO
	.align		4
.L_15:
        /*0018*/ 	.byte	0x04, 0x17
        /*001a*/ 	.short	(.L_17 - .L_16)
.L_16:
        /*001c*/ 	.word	0x00000000
        /*0020*/ 	.short	0x0002
        /*0022*/ 	.short	0x0010
        /*0024*/ 	.byte	0x00, 0xf5, 0x21, 0x00


	//----- nvinfo : EIATTR_KPARAM_INFO
	.align		4
.L_17:
        /*0028*/ 	.byte	0x04, 0x17
        /*002a*/ 	.short	(.L_19 - .L_18)
.L_18:
        /*002c*/ 	.word	0x00000000
        /*0030*/ 	.short	0x0001
        /*0032*/ 	.short	0x0008
        /*0034*/ 	.byte	0x00, 0xf5, 0x21, 0x00


	//----- nvinfo : EIATTR_KPARAM_INFO
	.align		4
.L_19:
        /*0038*/ 	.byte	0x04, 0x17
        /*003a*/ 	.short	(.L_21 - .L_20)
.L_20:
        /*003c*/ 	.word	0x00000000
        /*0040*/ 	.short	0x0000
        /*0042*/ 	.short	0x0000
        /*0044*/ 	.byte	0x00, 0xf5, 0x21, 0x00


	//----- nvinfo : EIATTR_SPARSE_MMA_MASK
	.align		4
.L_21:
        /*0048*/ 	.byte	0x03, 0x50
        /*004a*/ 	.short	0x0000


	//----- nvinfo : EIATTR_MAXREG_COUNT
	.align		4
        /*004c*/ 	.byte	0x03, 0x1b
        /*004e*/ 	.short	0x00ff


	//----- nvinfo : EIATTR_MERCURY_ISA_VERSION
	.align		4
        /*0050*/ 	.byte	0x03, 0x5f
        /*0052*/ 	.short	0x0101


	//----- nvinfo : EIATTR_VRC_CTA_INIT_COUNT
	.align		4
        /*0054*/ 	.byte	0x02, 0x4a
	.zero		1
	.zero		1


	//----- nvinfo : EIATTR_EXIT_INSTR_OFFSETS
	.align		4
        /*0058*/ 	.byte	0x04, 0x1c
        /*005a*/ 	.short	(.L_23 - .L_22)


	//   ....[0]....
.L_22:
        /*005c*/ 	.word	0x00000090


	//   ....[1]....
        /*0060*/ 	.word	0x000003a0


	//   ....[2]....
        /*0064*/ 	.word	0x000005d0


	//----- nvinfo : EIATTR_CRS_STACK_SIZE
	.align		4
.L_23:
        /*0068*/ 	.byte	0x04, 0x1e
        /*006a*/ 	.short	(.L_25 - .L_24)
.L_24:
        /*006c*/ 	.word	0x00000000


	//----- nvinfo : EIATTR_CBANK_PARAM_SIZE
	.align		4
.L_25:
        /*0070*/ 	.byte	0x03, 0x19
        /*0072*/ 	.short	0x001c


	//----- nvinfo : EIATTR_PARAM_CBANK
	.align		4
        /*0074*/ 	.byte	0x04, 0x0a
        /*0076*/ 	.short	(.L_27 - .L_26)
	.align		4
.L_26:
        /*0078*/ 	.word	index@(.nv.constant0._Z15vectorAddstridePfS_S_i)
        /*007c*/ 	.short	0x0380
        /*007e*/ 	.short	0x001c


	//----- nvinfo : EIATTR_SW_WAR
	.align		4
.L_27:
        /*0080*/ 	.byte	0x04, 0x36
        /*0082*/ 	.short	(.L_29 - .L_28)
.L_28:
        /*0084*/ 	.word	0x00000008
.L_29:


//--------------------- .nv.info._Z17vectorAddNostridePfS_S_i --------------------------
	.section	.nv.info._Z17vectorAddNostridePfS_S_i,"",@"SHT_CUDA_INFO"
	.sectionflags	@""
	.align	4


	//----- nvinfo : EIATTR_CUDA_API_VERSION
	.align		4
        /*0000*/ 	.byte	0x04, 0x37
        /*0002*/ 	.short	(.L_31 - .L_30)
.L_30:
        /*0004*/ 	.word	0x00000082


	//----- nvinfo : EIATTR_KPARAM_INFO
	.align		4
.L_31:
        /*0008*/ 	.byte	0x04, 0x17
        /*000a*/ 	.short	(.L_33 - .L_32)
.L_32:
        /*000c*/ 	.word	0x00000000
        /*0010*/ 	.short	0x0003
        /*0012*/ 	.short	0x0018
        /*0014*/ 	.byte	0x00, 0xf0, 0x11, 0x00


	//----- nvinfo : EIATTR_KPARAM_INFO
	.align		4
.L_33:
        /*0018*/ 	.byte	0x04, 0x17
        /*001a*/ 	.short	(.L_35 - .L_34)
.L_34:
        /*001c*/ 	.word	0x00000000
        /*0020*/ 	.short	0x0002
        /*0022*/ 	.short	0x0010
        /*0024*/ 	.byte	0x00, 0xf5, 0x21, 0x00


	//----- nvinfo : EIATTR_KPARAM_INFO
	.align		4
.L_35:
        /*0028*/ 	.byte	0x04, 0x17
        /*002a*/ 	.short	(.L_37 - .L_36)
.L_36:
        /*002c*/ 	.word	0x00000000
        /*0030*/ 	.short	0x0001
        /*0032*/ 	.short	0x0008
        /*0034*/ 	.byte	0x00, 0xf5, 0x21, 0x00


	//----- nvinfo : EIATTR_KPARAM_INFO
	.align		4
.L_37:
        /*0038*/ 	.byte	0x04, 0x17
        /*003a*/ 	.short	(.L_39 - .L_38)
.L_38:
        /*003c*/ 	.word	0x00000000
        /*0040*/ 	.short	0x0000
        /*0042*/ 	.short	0x0000
        /*0044*/ 	.byte	0x00, 0xf5, 0x21, 0x00


	//----- nvinfo : EIATTR_SPARSE_MMA_MASK
	.align		4
.L_39:
        /*0048*/ 	.byte	0x03, 0x50
        /*004a*/ 	.short	0x0000


	//----- nvinfo : EIATTR_MAXREG_COUNT
	.align		4
        /*004c*/ 	.byte	0x03, 0x1b
        /*004e*/ 	.short	0x00ff


	//----- nvinfo : EIATTR_MERCURY_ISA_VERSION
	.align		4
        /*0050*/ 	.byte	0x03, 0x5f
        /*0052*/ 	.short	0x0101


	//----- nvinfo : EIATTR_VRC_CTA_INIT_COUNT
	.align		4
        /*0054*/ 	.byte	0x02, 0x4a
	.zero		1
	.zero		1


	//----- nvinfo : EIATTR_EXIT_INSTR_OFFSETS
	.align		4
        /*0058*/ 	.byte	0x04, 0x1c
        /*005a*/ 	.short	(.L_41 - .L_40)


	//   ....[0]....
.L_40:
        /*005c*/ 	.word	0x00000070


	//   ....[1]....
        /*0060*/ 	.word	0x00000130


	//----- nvinfo : EIATTR_CBANK_PARAM_SIZE
	.align		4
.L_41:
        /*0064*/ 	.byte	0x03, 0x19
        /*0066*/ 	.short	0x001c


	//----- nvinfo : EIATTR_PARAM_CBANK
	.align		4
        /*0068*/ 	.byte	0x04, 0x0a
        /*006a*/ 	.short	(.L_43 - .L_42)
	.align		4
.L_42:
        /*006c*/ 	.word	index@(.nv.constant0._Z17vectorAddNostridePfS_S_i)
        /*0070*/ 	.short	0x0380
        /*0072*/ 	.short	0x001c


	//----- nvinfo : EIATTR_SW_WAR
	.align		4
.L_43:
        /*0074*/ 	.byte	0x04, 0x36
        /*0076*/ 	.short	(.L_45 - .L_44)
.L_44:
        /*0078*/ 	.word	0x00000008
.L_45:


//--------------------- .nv.callgraph             --------------------------
	.section	.nv.callgraph,"",@"SHT_CUDA_CALLGRAPH"
	.align	4
	.sectionentsize	8
	.align		4
        /*0000*/ 	.word	0x00000000
	.align		4
        /*0004*/ 	.word	0xffffffff
	.align		4
        /*0008*/ 	.word	0x00000000
	.align		4
        /*000c*/ 	.word	0xfffffffe
	.align		4
        /*0010*/ 	.word	0x00000000
	.align		4
        /*0014*/ 	.word	0xfffffffd
	.align		4
        /*0018*/ 	.word	0x00000000
	.align		4
        /*001c*/ 	.word	0xfffffffc


//--------------------- .text._Z15vectorAddstridePfS_S_i --------------------------
	.section	.text._Z15vectorAddstridePfS_S_i,"ax",@progbits
	.align	128
        .global         _Z15vectorAddstridePfS_S_i
        .type           _Z15vectorAddstridePfS_S_i,@function
        .size           _Z15vectorAddstridePfS_S_i,(.L_x_6 - _Z15vectorAddstridePfS_S_i)
        .other          _Z15vectorAddstridePfS_S_i,@"STO_CUDA_ENTRY STV_DEFAULT"
_Z15vectorAddstridePfS_S_i:
.text._Z15vectorAddstridePfS_S_i:
[----:B------:R-:W-:Y:S01]  /*0000*/  LDC R1, c[0x0][0x37c] ;  /* 0x0000df00ff017b82 */ /* 0x000fe20000000800 */
[----:B------:R-:W0:Y:S07]  /*0010*/  S2R R3, SR_TID.X ;  /* 0x0000000000037919 */ /* 0x000e2e0000002100 */
[----:B------:R-:W0:Y:S01]  /*0020*/  S2UR UR4, SR_CTAID.X ;  /* 0x00000000000479c3 */ /* 0x000e220000002500 */
[----:B------:R-:W1:Y:S07]  /*0030*/  LDCU UR6, c[0x0][0x398] ;  /* 0x00007300ff0677ac */ /* 0x000e6e0008000800 */
[----:B------:R-:W0:Y:S01]  /*0040*/  LDC R0, c[0x0][0x360] ;  /* 0x0000d800ff007b82 */ /* 0x000e220000000800 */
[----:B------:R-:W2:Y:S01]  /*0050*/  LDCU UR5, c[0x0][0x370] ;  /* 0x00006e00ff0577ac */ /* 0x000ea20008000800 */
[----:B0-----:R-:W-:-:S02]  /*0060*/  IMAD R3, R0, UR4, R3 ;  /* 0x0000000400037c24 */ /* 0x001fc4000f8e0203 */
[----:B--2---:R-:W-:-:S03]  /*0070*/  IMAD R0, R0, UR5, RZ ;  /* 0x0000000500007c24 */ /* 0x004fc6000f8e02ff */
[----:B-1----:R-:W-:-:S13]  /*0080*/  ISETP.GE.AND P0, PT, R3, UR6, PT ;  /* 0x0000000603007c0c */ /* 0x002fda000bf06270 */
[----:B------:R-:W-:Y:S05]  /*0090*/  @P0 EXIT ;  /* 0x000000000000094d */ /* 0x000fea0003800000 */
[----:B------:R-:W0:Y:S01]  /*00a0*/  I2F.U32.RP R8, R0 ;  /* 0x0000000000087306 */ /* 0x000e220000209000 */
[----:B------:R-:W-:Y:S01]  /*00b0*/  IADD3 R2, PT, PT, R0, R3, RZ ;  /* 0x0000000300027210 */ /* 0x000fe20007ffe0ff */
[----:B------:R-:W1:Y:S01]  /*00c0*/  LDCU.64 UR4, c[0x0][0x358] ;  /* 0x00006b00ff0477ac */ /* 0x000e620008000a00 */
[----:B------:R-:W-:Y:S01]  /*00d0*/  IADD3 R9, PT, PT, RZ, -R0, RZ ;  /* 0x80000000ff097210 */ /* 0x000fe20007ffe0ff */
[----:B------:R-:W-:Y:S01]  /*00e0*/  BSSY.RECONVERGENT B0, `(.L_x_0) ;  /* 0x000002b000007945 */ /* 0x000fe20003800200 */
[C---:B------:R-:W-:Y:S02]  /*00f0*/  ISETP.GE.AND P0, PT, R2.reuse, UR6, PT ;  /* 0x0000000602007c0c */ /* 0x040fe4000bf06270 */
[----:B------:R-:W-:Y:S02]  /*0100*/  VIMNMX R7, PT, PT, R2, UR6, !PT ;  /* 0x0000000602077c48 */ /* 0x000fe4000ffe0100 */
[----:B------:R-:W-:Y:S02]  /*0110*/  SEL R6, RZ, 0x1, P0 ;  /* 0x00000001ff067807 */ /* 0x000fe40000000000 */
[----:B------:R-:W-:-:S02]  /*0120*/  ISETP.NE.U32.AND P2, PT, R0, RZ, PT ;  /* 0x000000ff0000720c */ /* 0x000fc40003f45070 */
[----:B------:R-:W-:Y:S01]  /*0130*/  IADD3 R7, PT, PT, R7, -R2, -R6 ;  /* 0x8000000207077210 */ /* 0x000fe20007ffe806 */
[----:B0-----:R-:W0:Y:S02]  /*0140*/  MUFU.RCP R8, R8 ;  /* 0x0000000800087308 */ /* 0x001e240000001000 */
[----:B0-----:R-:W-:-:S06]  /*0150*/  IADD3 R4, PT, PT, R8, 0xffffffe, RZ ;  /* 0x0ffffffe08047810 */ /* 0x001fcc0007ffe0ff */
[----:B------:R0:W2:Y:S02]  /*0160*/  F2I.FTZ.U32.TRUNC.NTZ R5, R4 ;  /* 0x0000000400057305 */ /* 0x0000a4000021f000 */
[----:B0-----:R-:W-:Y:S02]  /*0170*/  HFMA2 R4, -RZ, RZ, 0, 0 ;  /* 0x00000000ff047431 */ /* 0x001fe400000001ff */
[----:B--2---:R-:W-:-:S04]  /*0180*/  IMAD R9, R9, R5, RZ ;  /* 0x0000000509097224 */ /* 0x004fc800078e02ff */
[----:B------:R-:W-:-:S06]  /*0190*/  IMAD.HI.U32 R8, R5, R9, R4 ;  /* 0x0000000905087227 */ /* 0x000fcc00078e0004 */
[----:B------:R-:W-:-:S05]  /*01a0*/  IMAD.HI.U32 R5, R8, R7, RZ ;  /* 0x0000000708057227 */ /* 0x000fca00078e00ff */
[----:B------:R-:W-:-:S05]  /*01b0*/  IADD3 R2, PT, PT, -R5, RZ, RZ ;  /* 0x000000ff05027210 */ /* 0x000fca0007ffe1ff */
[----:B------:R-:W-:-:S05]  /*01c0*/  IMAD R7, R0, R2, R7 ;  /* 0x0000000200077224 */ /* 0x000fca00078e0207 */
[----:B------:R-:W-:-:S13]  /*01d0*/  ISETP.GE.U32.AND P0, PT, R7, R0, PT ;  /* 0x000000000700720c */ /* 0x000fda0003f06070 */
[----:B------:R-:W-:Y:S02]  /*01e0*/  @P0 IADD3 R7, PT, PT, -R0, R7, RZ ;  /* 0x0000000700070210 */ /* 0x000fe40007ffe1ff */
[----:B------:R-:W-:Y:S02]  /*01f0*/  @P0 IADD3 R5, PT, PT, R5, 0x1, RZ ;  /* 0x0000000105050810 */ /* 0x000fe40007ffe0ff */
[----:B------:R-:W-:-:S13]  /*0200*/  ISETP.GE.U32.AND P1, PT, R7, R0, PT ;  /* 0x000000000700720c */ /* 0x000fda0003f26070 */
[----:B------:R-:W-:Y:S02]  /*0210*/  @P1 IADD3 R5, PT, PT, R5, 0x1, RZ ;  /* 0x0000000105051810 */ /* 0x000fe40007ffe0ff */
[----:B------:R-:W-:-:S04]  /*0220*/  @!P2 LOP3.LUT R5, RZ, R0, RZ, 0x33, !PT ;  /* 0x00000000ff05a212 */ /* 0x000fc800078e33ff */
[----:B------:R-:W-:-:S04]  /*0230*/  IADD3 R2, PT, PT, R6, R5, RZ ;  /* 0x0000000506027210 */ /* 0x000fc80007ffe0ff */
[C---:B------:R-:W-:Y:S02]  /*0240*/  LOP3.LUT R4, R2.reuse, 0x3, RZ, 0xc0, !PT ;  /* 0x0000000302047812 */ /* 0x040fe400078ec0ff */
[----:B------:R-:W-:Y:S02]  /*0250*/  ISETP.GE.U32.AND P1, PT, R2, 0x3, PT ;  /* 0x000000030200780c */ /* 0x000fe40003f26070 */
[----:B------:R-:W-:-:S13]  /*0260*/  ISETP.NE.AND P0, PT, R4, 0x3, PT ;  /* 0x000000030400780c */ /* 0x000fda0003f05270 */
[----:B-1----:R-:W-:Y:S05]  /*0270*/  @!P0 BRA `(.L_x_1) ;  /* 0x0000000000448947 */ /* 0x002fea0003800000 */
[----:B------:R-:W0:Y:S01]  /*0280*/  LDC.64 R4, c[0x0][0x390] ;  /* 0x0000e400ff047b82 */ /* 0x000e220000000a00 */
[----:B------:R-:W-:-:S04]  /*0290*/  IADD3 R2, PT, PT, R2, 0x1, RZ ;  /* 0x0000000102027810 */ /* 0x000fc80007ffe0ff */
[----:B------:R-:W-:-:S03]  /*02a0*/  LOP3.LUT R2, R2, 0x3, RZ, 0xc0, !PT ;  /* 0x0000000302027812 */ /* 0x000fc600078ec0ff */
[----:B------:R-:W1:Y:S01]  /*02b0*/  LDC.64 R6, c[0x0][0x380] ;  /* 0x0000e000ff067b82 */ /* 0x000e620000000a00 */
[----:B------:R-:W-:-:S07]  /*02c0*/  IADD3 R2, PT, PT, -R2, RZ, RZ ;  /* 0x000000ff02027210 */ /* 0x000fce0007ffe1ff */
[----:B------:R-:W2:Y:S02]  /*02d0*/  LDC.64 R8, c[0x0][0x388] ;  /* 0x0000e200ff087b82 */ /* 0x000ea40000000a00 */
.L_x_2:
[----:B--2---:R-:W-:-:S04]  /*02e0*/  IMAD.WIDE R12, R3, 0x4, R8 ;  /* 0x00000004030c7825 */ /* 0x004fc800078e0208 */
[C---:B-1----:R-:W-:Y:S02]  /*02f0*/  IMAD.WIDE R14, R3.reuse, 0x4, R6 ;  /* 0x00000004030e7825 */ /* 0x042fe400078e0206 */
[----:B------:R-:W2:Y:S04]  /*0300*/  LDG.E R13, desc[UR4][R12.64] ;  /* 0x000000040c0d7981 */ /* 0x000ea8000c1e1900 */
[----:B------:R-:W2:Y:S01]  /*0310*/  LDG.E R14, desc[UR4][R14.64] ;  /* 0x000000040e0e7981 */ /* 0x000ea2000c1e1900 */
[----:B0--3--:R-:W-:Y:S01]  /*0320*/  IMAD.WIDE R10, R3, 0x4, R4 ;  /* 0x00000004030a7825 */ /* 0x009fe200078e0204 */
[----:B------:R-:W-:Y:S02]  /*0330*/  IADD3 R2, PT, PT, R2, 0x1, RZ ;  /* 0x0000000102027810 */ /* 0x000fe40007ffe0ff */
[----:B------:R-:W-:-:S02]  /*0340*/  IADD3 R3, PT, PT, R0, R3, RZ ;  /* 0x0000000300037210 */ /* 0x000fc40007ffe0ff */
[----:B------:R-:W-:Y:S01]  /*0350*/  ISETP.NE.AND P0, PT, R2, RZ, PT ;  /* 0x000000ff0200720c */ /* 0x000fe20003f05270 */
[----:B--2---:R-:W-:-:S05]  /*0360*/  FADD R17, R14, R13 ;  /* 0x0000000d0e117221 */ /* 0x004fca0000000000 */
[----:B------:R3:W-:Y:S07]  /*0370*/  STG.E desc[UR4][R10.64], R17 ;  /* 0x000000110a007986 */ /* 0x0007ee000c101904 */
[----:B------:R-:W-:Y:S05]  /*0380*/  @P0 BRA `(.L_x_2) ;  /* 0xfffffffc00d40947 */ /* 0x000fea000383ffff */
.L_x_1:
[----:B------:R-:W-:Y:S05]  /*0390*/  BSYNC.RECONVERGENT B0 ;  /* 0x0000000000007941 */ /* 0x000fea0003800200 */
.L_x_0:
[----:B------:R-:W-:Y:S05]  /*03a0*/  @!P1 EXIT ;  /* 0x000000000000994d */ /* 0x000fea0003800000 */
.L_x_3:
[----:B------:R-:W3:Y:S08]  /*03b0*/  LDC.64 R4, c[0x0][0x380] ;  /* 0x0000e000ff047b82 */ /* 0x000ef00000000a00 */
[----:B------:R-:W0:Y:S01]  /*03c0*/  LDC.64 R6, c[0x0][0x388] ;  /* 0x0000e200ff067b82 */ /* 0x000e220000000a00 */
[----:B---3--:R-:W-:-:S07]  /*03d0*/  IMAD.WIDE R10, R3, 0x4, R4 ;  /* 0x00000004030a7825 */ /* 0x008fce00078e0204 */
[----:B------:R-:W1:Y:S01]  /*03e0*/  LDC.64 R4, c[0x0][0x390] ;  /* 0x0000e400ff047b82 */ /* 0x000e620000000a00 */
[----:B--2---:R-:W2:Y:S01]  /*03f0*/  LDG.E R2, desc[UR4][R10.64] ;  /* 0x000000040a027981 */ /* 0x004ea2000c1e1900 */
[----:B0-----:R-:W-:-:S05]  /*0400*/  IMAD.WIDE R12, R3, 0x4, R6 ;  /* 0x00000004030c7825 */ /* 0x001fca00078e0206 */
[----:B------:R-:W2:Y:S01]  /*0410*/  LDG.E R7, desc[UR4][R12.64] ;  /* 0x000000040c077981 */ /* 0x000ea2000c1e1900 */
[----:B-1----:R-:W-:-:S04]  /*0420*/  IMAD.WIDE R16, R3, 0x4, R4 ;  /* 0x0000000403107825 */ /* 0x002fc800078e0204 */
[----:B------:R-:W-:-:S04]  /*0430*/  IMAD.WIDE R4, R0, 0x4, R10 ;  /* 0x0000000400047825 */ /* 0x000fc800078e020a */
[----:B--2---:R-:W-:Y:S01]  /*0440*/  FADD R19, R2, R7 ;  /* 0x0000000702137221 */ /* 0x004fe20000000000 */
[----:B------:R-:W-:-:S04]  /*0450*/  IMAD.WIDE R6, R0, 0x4, R12 ;  /* 0x0000000400067825 */ /* 0x000fc800078e020c */
[----:B------:R0:W-:Y:S04]  /*0460*/  STG.E desc[UR4][R16.64], R19 ;  /* 0x0000001310007986 */ /* 0x0001e8000c101904 */
[----:B------:R-:W2:Y:S04]  /*0470*/  LDG.E R2, desc[UR4][R4.64] ;  /* 0x0000000404027981 */ /* 0x000ea8000c1e1900 */
[----:B------:R-:W2:Y:S01]  /*0480*/  LDG.E R15, desc[UR4][R6.64] ;  /* 0x00000004060f7981 */ /* 0x000ea2000c1e1900 */
[----:B------:R-:W-:-:S04]  /*0490*/  IMAD.WIDE R8, R0, 0x4, R16 ;  /* 0x0000000400087825 */ /* 0x000fc800078e0210 */
[----:B------:R-:W-:-:S04]  /*04a0*/  IMAD.WIDE R10, R0, 0x4, R4 ;  /* 0x00000004000a7825 */ /* 0x000fc800078e0204 */
[----:B------:R-:W-:-:S04]  /*04b0*/  IMAD.WIDE R12, R0, 0x4, R6 ;  /* 0x00000004000c7825 */ /* 0x000fc800078e0206 */
[----:B--2---:R-:W-:-:S05]  /*04c0*/  FADD R21, R2, R15 ;  /* 0x0000000f02157221 */ /* 0x004fca0000000000 */
        /* <DEDUP_REMOVED lines=8> */
[----:B------:R-:W1:Y:S04]  /*0550*/  LDG.E R4, desc[UR4][R4.64] ;  /* 0x0000000404047981 */ /* 0x000e68000c1e1900 */
[----:B------:R-:W1:Y:S01]  /*0560*/  LDG.E R7, desc[UR4][R6.64] ;  /* 0x0000000406077981 */ /* 0x000e62000c1e1900 */
[C---:B0-----:R-:W-:Y:S01]  /*0570*/  IMAD.WIDE R16, R0.reuse, 0x4, R14 ;  /* 0x0000000400107825 */ /* 0x041fe200078e020e */
[----:B------:R-:W-:-:S04]  /*0580*/  LEA R3, R0, R3, 0x2 ;  /* 0x0000000300037211 */ /* 0x000fc800078e10ff */
[----:B------:R-:W-:Y:S01]  /*0590*/  ISETP.GE.AND P0, PT, R3, UR6, PT ;  /* 0x0000000603007c0c */ /* 0x000fe2000bf06270 */
[----:B-1----:R-:W-:-:S05]  /*05a0*/  FADD R9, R4, R7 ;  /* 0x0000000704097221 */ /* 0x002fca0000000000 */
[----:B------:R2:W-:Y:S07]  /*05b0*/  STG.E desc[UR4][R16.64], R9 ;  /* 0x0000000910007986 */ /* 0x0005ee000c101904 */
[----:B------:R-:W-:Y:S05]  /*05c0*/  @!P0 BRA `(.L_x_3) ;  /* 0xfffffffc00788947 */ /* 0x000fea000383ffff */
[----:B------:R-:W-:Y:S05]  /*05d0*/  EXIT ;  /* 0x000000000000794d */ /* 0x000fea0003800000 */
.L_x_4:
[----:B------:R-:W-:-:S00]  /*05e0*/  BRA `(.L_x_4) ;  /* 0xfffffffc00fc7947 */ /* 0x000fc0000383ffff */
[----:B------:R-:W-:-:S00]  /*05f0*/  NOP ;  /* 0x0000000000007918 */ /* 0x000fc00000000000 */
        /* <DEDUP_REMOVED lines=8> */
.L_x_6:


//--------------------- .text._Z17vectorAddNostridePfS_S_i --------------------------
	.section	.text._Z17vectorAddNostridePfS_S_i,"ax",@progbits
	.align	128
        .global         _Z17vectorAddNostridePfS_S_i
        .type           _Z17vectorAddNostridePfS_S_i,@function
        .size           _Z17vectorAddNostridePfS_S_i,(.L_x_7 - _Z17vectorAddNostridePfS_S_i)
        .other          _Z17vectorAddNostridePfS_S_i,@"STO_CUDA_ENTRY STV_DEFAULT"
_Z17vectorAddNostridePfS_S_i:
.text._Z17vectorAddNostridePfS_S_i:
[----:B------:R-:W-:Y:S01]  /*0000*/  LDC R1, c[0x0][0x37c] ;  /* 0x0000df00ff017b82 */ /* 0x000fe20000000800 */
[----:B------:R-:W0:Y:S07]  /*0010*/  S2R R0, SR_TID.X ;  /* 0x0000000000007919 */ /* 0x000e2e0000002100 */
[----:B------:R-:W0:Y:S01]  /*0020*/  S2UR UR4, SR_CTAID.X ;  /* 0x00000000000479c3 */ /* 0x000e220000002500 */
[----:B------:R-:W1:Y:S07]  /*0030*/  LDCU UR5, c[0x0][0x398] ;  /* 0x00007300ff0577ac */ /* 0x000e6e0008000800 */
[----:B------:R-:W0:Y:S02]  /*0040*/  LDC R9, c[0x0][0x360] ;  /* 0x0000d800ff097b82 */ /* 0x000e240000000800 */
[----:B0-----:R-:W-:-:S05]  /*0050*/  IMAD R9, R9, UR4, R0 ;  /* 0x0000000409097c24 */ /* 0x001fca000f8e0200 */
[----:B-1----:R-:W-:-:S13]  /*0060*/  ISETP.GE.AND P0, PT, R9, UR5, PT ;  /* 0x0000000509007c0c */ /* 0x002fda000bf06270 */
[----:B------:R-:W-:Y:S05]  /*0070*/  @P0 EXIT ;  /* 0x000000000000094d */ /* 0x000fea0003800000 */
[----:B------:R-:W0:Y:S01]  /*0080*/  LDC.64 R2, c[0x0][0x380] ;  /* 0x0000e000ff027b82 */ /* 0x000e220000000a00 */
[----:B------:R-:W1:Y:S07]  /*0090*/  LDCU.64 UR4, c[0x0][0x358] ;  /* 0x00006b00ff0477ac */ /* 0x000e6e0008000a00 */
[----:B------:R-:W2:Y:S08]  /*00a0*/  LDC.64 R4, c[0x0][0x388] ;  /* 0x0000e200ff047b82 */ /* 0x000eb00000000a00 */
[----:B------:R-:W3:Y:S01]  /*00b0*/  LDC.64 R6, c[0x0][0x390] ;  /* 0x0000e400ff067b82 */ /* 0x000ee20000000a00 */
[----:B0-----:R-:W-:-:S06]  /*00c0*/  IMAD.WIDE R2, R9, 0x4, R2 ;  /* 0x0000000409027825 */ /* 0x001fcc00078e0202 */
[----:B-1----:R-:W4:Y:S01]  /*00d0*/  LDG.E R2, desc[UR4][R2.64] ;  /* 0x0000000402027981 */ /* 0x002f22000c1e1900 */
[----:B--2---:R-:W-:-:S06]  /*00e0*/  IMAD.WIDE R4, R9, 0x4, R4 ;  /* 0x0000000409047825 */ /* 0x004fcc00078e0204 */
[----:B------:R-:W4:Y:S01]  /*00f0*/  LDG.E R5, desc[UR4][R4.64] ;  /* 0x0000000404057981 */ /* 0x000f22000c1e1900 */
[----:B---3--:R-:W-:-:S04]  /*0100*/  IMAD.WIDE R6, R9, 0x4, R6 ;  /* 0x0000000409067825 */ /* 0x008fc800078e0206 */
[----:B----4-:R-:W-:-:S05]  /*0110*/  FADD R9, R2, R5 ;  /* 0x0000000502097221 */ /* 0x010fca0000000000 */
[----:B------:R-:W-:Y:S01]  /*0120*/  STG.E desc[UR4][R6.64], R9 ;  /* 0x0000000906007986 */ /* 0x000fe2000c101904 */
[----:B------:R-:W-:Y:S05]  /*0130*/  EXIT ;  /* 0x000000000000794d */ /* 0x000fea0003800000 */
.L_x_5:
        /* <DEDUP_REMOVED lines=12> */
.L_x_7:


//--------------------- .nv.shared.reserved.0     --------------------------
	.section	.nv.shared.reserved.0,"aw",@nobits
	.weak		__nv_reservedSMEM_offset_0_alias
	.size		__nv_reservedSMEM_offset_0_alias, 0, 64
	.other		__nv_reservedSMEM_offset_0_alias,@"STO_CUDA_RESERVED_SHARED STV_DEFAULT"
__nv_reservedSMEM_offset_0_alias:
	.zero		0
	.zero		64


//--------------------- .nv.constant0._Z15vectorAddstridePfS_S_i --------------------------
	.section	.nv.constant0._Z15vectorAddstridePfS_S_i,"a",@progbits
	.sectionflags	@""
	.align	4
.nv.constant0._Z15vectorAddstridePfS_S_i:
	.zero		924


//--------------------- .nv.constant0._Z17vectorAddNostridePfS_S_i --------------------------
	.section	.nv.constant0._Z17vectorAddNostridePfS_S_i,"a",@progbits
	.sectionflags	@""
	.align	4
.nv.constant0._Z17vectorAddNostridePfS_S_i:
	.zero		924


//--------------------- SYMBOLS --------------------------

	.type		.nv.reservedSmem.offset0,@object
	.size		.nv.reservedSmem.offset0,0x4
